//
// Generated by NVIDIA NVVM Compiler
//
// Compiler Build ID: CL-36424714
// Cuda compilation tools, release 13.0, V13.0.88
// Based on NVVM 20.0.0
//

.version 9.0
.target sm_100
.address_size 64

	// .globl	_Z6cerclePKfS0_Pfi
.global .align 1 .b8 _ZN34_INTERNAL_ab92732d_4_k_cu_51423afc4cuda3std3__45__cpo5beginE[1];
.global .align 1 .b8 _ZN34_INTERNAL_ab92732d_4_k_cu_51423afc4cuda3std3__45__cpo3endE[1];
.global .align 1 .b8 _ZN34_INTERNAL_ab92732d_4_k_cu_51423afc4cuda3std3__45__cpo6cbeginE[1];
.global .align 1 .b8 _ZN34_INTERNAL_ab92732d_4_k_cu_51423afc4cuda3std3__45__cpo4cendE[1];
.global .align 1 .b8 _ZN34_INTERNAL_ab92732d_4_k_cu_51423afc4cuda3std3__45__cpo6rbeginE[1];
.global .align 1 .b8 _ZN34_INTERNAL_ab92732d_4_k_cu_51423afc4cuda3std3__45__cpo4rendE[1];
.global .align 1 .b8 _ZN34_INTERNAL_ab92732d_4_k_cu_51423afc4cuda3std3__45__cpo7crbeginE[1];
.global .align 1 .b8 _ZN34_INTERNAL_ab92732d_4_k_cu_51423afc4cuda3std3__45__cpo5crendE[1];
.global .align 1 .b8 _ZN34_INTERNAL_ab92732d_4_k_cu_51423afc4cuda3std3__436_GLOBAL__N__ab92732d_4_k_cu_51423afc6ignoreE[1];
.global .align 1 .b8 _ZN34_INTERNAL_ab92732d_4_k_cu_51423afc4cuda3std3__419piecewise_constructE[1];
.global .align 1 .b8 _ZN34_INTERNAL_ab92732d_4_k_cu_51423afc4cuda3std3__48in_placeE[1];
.global .align 1 .b8 _ZN34_INTERNAL_ab92732d_4_k_cu_51423afc4cuda3std3__420unreachable_sentinelE[1];
.global .align 1 .b8 _ZN34_INTERNAL_ab92732d_4_k_cu_51423afc4cuda3std3__47nulloptE[1];
.global .align 1 .b8 _ZN34_INTERNAL_ab92732d_4_k_cu_51423afc4cuda3std3__48unexpectE[1];
.global .align 1 .b8 _ZN34_INTERNAL_ab92732d_4_k_cu_51423afc4cuda3std6ranges3__45__cpo4swapE[1];
.global .align 1 .b8 _ZN34_INTERNAL_ab92732d_4_k_cu_51423afc4cuda3std6ranges3__45__cpo9iter_moveE[1];
.global .align 1 .b8 _ZN34_INTERNAL_ab92732d_4_k_cu_51423afc4cuda3std6ranges3__45__cpo5beginE[1];
.global .align 1 .b8 _ZN34_INTERNAL_ab92732d_4_k_cu_51423afc4cuda3std6ranges3__45__cpo3endE[1];
.global .align 1 .b8 _ZN34_INTERNAL_ab92732d_4_k_cu_51423afc4cuda3std6ranges3__45__cpo6cbeginE[1];
.global .align 1 .b8 _ZN34_INTERNAL_ab92732d_4_k_cu_51423afc4cuda3std6ranges3__45__cpo4cendE[1];
.global .align 1 .b8 _ZN34_INTERNAL_ab92732d_4_k_cu_51423afc4cuda3std6ranges3__45__cpo7advanceE[1];
.global .align 1 .b8 _ZN34_INTERNAL_ab92732d_4_k_cu_51423afc4cuda3std6ranges3__45__cpo9iter_swapE[1];
.global .align 1 .b8 _ZN34_INTERNAL_ab92732d_4_k_cu_51423afc4cuda3std6ranges3__45__cpo4nextE[1];
.global .align 1 .b8 _ZN34_INTERNAL_ab92732d_4_k_cu_51423afc4cuda3std6ranges3__45__cpo4prevE[1];
.global .align 1 .b8 _ZN34_INTERNAL_ab92732d_4_k_cu_51423afc4cuda3std6ranges3__45__cpo4dataE[1];
.global .align 1 .b8 _ZN34_INTERNAL_ab92732d_4_k_cu_51423afc4cuda3std6ranges3__45__cpo5cdataE[1];
.global .align 1 .b8 _ZN34_INTERNAL_ab92732d_4_k_cu_51423afc4cuda3std6ranges3__45__cpo4sizeE[1];
.global .align 1 .b8 _ZN34_INTERNAL_ab92732d_4_k_cu_51423afc4cuda3std6ranges3__45__cpo5ssizeE[1];
.global .align 1 .b8 _ZN34_INTERNAL_ab92732d_4_k_cu_51423afc4cuda3std6ranges3__45__cpo8distanceE[1];
.global .align 1 .b8 _ZN34_INTERNAL_ab92732d_4_k_cu_51423afc6thrust24THRUST_300001_SM_1000_NS8cuda_cub3parE[1];
.global .align 1 .b8 _ZN34_INTERNAL_ab92732d_4_k_cu_51423afc6thrust24THRUST_300001_SM_1000_NS8cuda_cub10par_nosyncE[1];
.global .align 1 .b8 _ZN34_INTERNAL_ab92732d_4_k_cu_51423afc6thrust24THRUST_300001_SM_1000_NS6system6detail10sequential3seqE[1];
.global .align 1 .b8 _ZN34_INTERNAL_ab92732d_4_k_cu_51423afc6thrust24THRUST_300001_SM_1000_NS12placeholders2_1E[1];
.global .align 1 .b8 _ZN34_INTERNAL_ab92732d_4_k_cu_51423afc6thrust24THRUST_300001_SM_1000_NS12placeholders2_2E[1];
.global .align 1 .b8 _ZN34_INTERNAL_ab92732d_4_k_cu_51423afc6thrust24THRUST_300001_SM_1000_NS12placeholders2_3E[1];
.global .align 1 .b8 _ZN34_INTERNAL_ab92732d_4_k_cu_51423afc6thrust24THRUST_300001_SM_1000_NS12placeholders2_4E[1];
.global .align 1 .b8 _ZN34_INTERNAL_ab92732d_4_k_cu_51423afc6thrust24THRUST_300001_SM_1000_NS12placeholders2_5E[1];
.global .align 1 .b8 _ZN34_INTERNAL_ab92732d_4_k_cu_51423afc6thrust24THRUST_300001_SM_1000_NS12placeholders2_6E[1];
.global .align 1 .b8 _ZN34_INTERNAL_ab92732d_4_k_cu_51423afc6thrust24THRUST_300001_SM_1000_NS12placeholders2_7E[1];
.global .align 1 .b8 _ZN34_INTERNAL_ab92732d_4_k_cu_51423afc6thrust24THRUST_300001_SM_1000_NS12placeholders2_8E[1];
.global .align 1 .b8 _ZN34_INTERNAL_ab92732d_4_k_cu_51423afc6thrust24THRUST_300001_SM_1000_NS12placeholders2_9E[1];
.global .align 1 .b8 _ZN34_INTERNAL_ab92732d_4_k_cu_51423afc6thrust24THRUST_300001_SM_1000_NS12placeholders3_10E[1];
.global .align 1 .b8 _ZN34_INTERNAL_ab92732d_4_k_cu_51423afc6thrust24THRUST_300001_SM_1000_NS3seqE[1];

.visible .entry _Z6cerclePKfS0_Pfi(
	.param .u64 .ptr .align 1 _Z6cerclePKfS0_Pfi_param_0,
	.param .u64 .ptr .align 1 _Z6cerclePKfS0_Pfi_param_1,
	.param .u64 .ptr .align 1 _Z6cerclePKfS0_Pfi_param_2,
	.param .u32 _Z6cerclePKfS0_Pfi_param_3
)
{
	.reg .pred 	%p<2>;
	.reg .b32 	%r<6>;
	.reg .b32 	%f<5>;
	.reg .b64 	%rd<11>;

	ld.param.u64 	%rd1, [_Z6cerclePKfS0_Pfi_param_0];
	ld.param.u64 	%rd2, [_Z6cerclePKfS0_Pfi_param_1];
	ld.param.u64 	%rd3, [_Z6cerclePKfS0_Pfi_param_2];
	ld.param.u32 	%r2, [_Z6cerclePKfS0_Pfi_param_3];
	mov.u32 	%r3, %ntid.x;
	mov.u32 	%r4, %ctaid.x;
	mov.u32 	%r5, %tid.x;
	mad.lo.s32 	%r1, %r3, %r4, %r5;
	setp.ge.s32 	%p1, %r1, %r2;
	@%p1 bra 	$L__BB0_2;
	cvta.to.global.u64 	%rd4, %rd1;
	cvta.to.global.u64 	%rd5, %rd2;
	cvta.to.global.u64 	%rd6, %rd3;
	mul.wide.s32 	%rd7, %r1, 4;
	add.s64 	%rd8, %rd4, %rd7;
	ld.global.f32 	%f1, [%rd8];
	add.s64 	%rd9, %rd5, %rd7;
	ld.global.f32 	%f2, [%rd9];
	mul.f32 	%f3, %f2, %f2;
	fma.rn.f32 	%f4, %f1, %f1, %f3;
	add.s64 	%rd10, %rd6, %rd7;
	st.global.f32 	[%rd10], %f4;
$L__BB0_2:
	ret;

}
	// .globl	_ZN3cub18CUB_300001_SM_10006detail11EmptyKernelIvEEvv
.visible .entry _ZN3cub18CUB_300001_SM_10006detail11EmptyKernelIvEEvv()
{


	ret;

}


// ===== COMPILED SASS (sm_100) =====

	.target	sm_100

	.elftype	@"ET_EXEC"


//--------------------- .note.nv.tkinfo           --------------------------
	.section	.note.nv.tkinfo,"",@"SHT_NOTE"
	.sectionflags	@"SHF_NOTE_NV_TKINFO"
	.tkinfo
        /*0018*/ 	.word	0x00000002
        /*0030*/ 	.string	""
        /*0030*/ 	.string	"ptxas"
        /*0030*/ 	.string	"Cuda compilation tools, release 13.0, V13.0.88"
        /*0030*/ 	.string	"Build cuda_13.0.r13.0/compiler.36424714_0"
        /*0030*/ 	.string	"-arch sm_100 -m 64 "



//--------------------- .note.nv.cuinfo           --------------------------
	.section	.note.nv.cuinfo,"",@"SHT_NOTE"
	.sectionflags	@"SHF_NOTE_NV_CUINFO"
        /*0018*/ 	.short	0x0002
        /*001a*/ 	.short	0x0064
        /*001c*/ 	.short	0x0082
	.zero		2


//--------------------- .nv.info                  --------------------------
	.section	.nv.info,"",@"SHT_CUDA_INFO"
	.align	4


	//----- nvinfo : EIATTR_REGCOUNT
	.align		4
        /*0000*/ 	.byte	0x04, 0x2f
        /*0002*/ 	.short	(.L_44 - .L_43)
	.align		4
.L_43:
        /*0004*/ 	.word	index@(_Z6cerclePKfS0_Pfi)
        /*0008*/ 	.word	0x0000000e


	//----- nvinfo : EIATTR_FRAME_SIZE
	.align		4
.L_44:
        /*000c*/ 	.byte	0x04, 0x11
        /*000e*/ 	.short	(.L_46 - .L_45)
	.align		4
.L_45:
        /*0010*/ 	.word	index@(_Z6cerclePKfS0_Pfi)
        /*0014*/ 	.word	0x00000000


	//----- nvinfo : EIATTR_REGCOUNT
	.align		4
.L_46:
        /*0018*/ 	.byte	0x04, 0x2f
        /*001a*/ 	.short	(.L_48 - .L_47)
	.align		4
.L_47:
        /*001c*/ 	.word	index@(_ZN3cub18CUB_300001_SM_10006detail11EmptyKernelIvEEvv)
        /*0020*/ 	.word	0x00000004


	//----- nvinfo : EIATTR_FRAME_SIZE
	.align		4
.L_48:
        /*0024*/ 	.byte	0x04, 0x11
        /*0026*/ 	.short	(.L_50 - .L_49)
	.align		4
.L_49:
        /*0028*/ 	.word	index@(_ZN3cub18CUB_300001_SM_10006detail11EmptyKernelIvEEvv)
        /*002c*/ 	.word	0x00000000


	//----- nvinfo : EIATTR_MIN_STACK_SIZE
	.align		4
.L_50:
        /*0030*/ 	.byte	0x04, 0x12
        /*0032*/ 	.short	(.L_52 - .L_51)
	.align		4
.L_51:
        /*0034*/ 	.word	index@(_ZN3cub18CUB_300001_SM_10006detail11EmptyKernelIvEEvv)
        /*0038*/ 	.word	0x00000000


	//----- nvinfo : EIATTR_MIN_STACK_SIZE
	.align		4
.L_52:
        /*003c*/ 	.byte	0x04, 0x12
        /*003e*/ 	.short	(.L_54 - .L_53)
	.align		4
.L_53:
        /*0040*/ 	.word	index@(_Z6cerclePKfS0_Pfi)
        /*0044*/ 	.word	0x00000000
.L_54:


//--------------------- .nv.compat                --------------------------
	.section	.nv.compat,"",@"SHT_CUDA_COMPAT_INFO"
	.align	4
        /*0000*/ 	.byte	0x02, 0x09, 0x00, 0x00, 0x02, 0x02, 0x01, 0x00, 0x02, 0x05, 0x05, 0x00, 0x03, 0x07, 0x01, 0x01
        /*0010*/ 	.byte	0x02, 0x03, 0x00, 0x00, 0x02, 0x06, 0x01, 0x00, 0x04, 0x0b, 0x08, 0x00, 0x09, 0x00, 0x00, 0x00
        /*0020*/ 	.byte	0x00, 0x00, 0x00, 0x00


//--------------------- .nv.info._ZN3cub18CUB_300001_SM_10006detail11EmptyKernelIvEEvv --------------------------
	.section	.nv.info._ZN3cub18CUB_300001_SM_10006detail11EmptyKernelIvEEvv,"",@"SHT_CUDA_INFO"
	.sectionflags	@""
	.align	4


	//----- nvinfo : EIATTR_CUDA_API_VERSION
	.align		4
        /*0000*/ 	.byte	0x04, 0x37
        /*0002*/ 	.short	(.L_56 - .L_55)
.L_55:
        /*0004*/ 	.word	0x00000082


	//----- nvinfo : EIATTR_SPARSE_MMA_MASK
	.align		4
.L_56:
        /*0008*/ 	.byte	0x03, 0x50
        /*000a*/ 	.short	0x0000


	//----- nvinfo : EIATTR_MAXREG_COUNT
	.align		4
        /*000c*/ 	.byte	0x03, 0x1b
        /*000e*/ 	.short	0x00ff


	//----- nvinfo : EIATTR_MERCURY_ISA_VERSION
	.align		4
        /*0010*/ 	.byte	0x03, 0x5f
        /*0012*/ 	.short	0x0101


	//----- nvinfo : EIATTR_VRC_CTA_INIT_COUNT
	.align		4
        /*0014*/ 	.byte	0x02, 0x4a
	.zero		1
	.zero		1


	//----- nvinfo : EIATTR_EXIT_INSTR_OFFSETS
	.align		4
        /*0018*/ 	.byte	0x04, 0x1c
        /*001a*/ 	.short	(.L_58 - .L_57)


	//   ....[0]....
.L_57:
        /*001c*/ 	.word	0x00000010


	//----- nvinfo : EIATTR_SW_WAR
	.align		4
.L_58:
        /*0020*/ 	.byte	0x04, 0x36
        /*0022*/ 	.short	(.L_60 - .L_59)
.L_59:
        /*0024*/ 	.word	0x00000008
.L_60:


//--------------------- .nv.info._Z6cerclePKfS0_Pfi --------------------------
	.section	.nv.info._Z6cerclePKfS0_Pfi,"",@"SHT_CUDA_INFO"
	.sectionflags	@""
	.align	4


	//----- nvinfo : EIATTR_CUDA_API_VERSION
	.align		4
        /*0000*/ 	.byte	0x04, 0x37
        /*0002*/ 	.short	(.L_62 - .L_61)
.L_61:
        /*0004*/ 	.word	0x00000082


	//----- nvinfo : EIATTR_KPARAM_INFO
	.align		4
.L_62:
        /*0008*/ 	.byte	0x04, 0x17
        /*000a*/ 	.short	(.L_64 - .L_63)
.L_63:
        /*000c*/ 	.word	0x00000000
        /*0010*/ 	.short	0x0003
        /*0012*/ 	.short	0x0018
        /*0014*/ 	.byte	0x00, 0xf0, 0x11, 0x00


	//----- nvinfo : EIATTR_KPARAM_INFO
	.align		4
.L_64:
        /*0018*/ 	.byte	0x04, 0x17
        /*001a*/ 	.short	(.L_66 - .L_65)
.L_65:
        /*001c*/ 	.word	0x00000000
        /*0020*/ 	.short	0x0002
        /*0022*/ 	.short	0x0010
        /*0024*/ 	.byte	0x00, 0xf5, 0x21, 0x00


	//----- nvinfo : EIATTR_KPARAM_INFO
	.align		4
.L_66:
        /*0028*/ 	.byte	0x04, 0x17
        /*002a*/ 	.short	(.L_68 - .L_67)
.L_67:
        /*002c*/ 	.word	0x00000000
        /*0030*/ 	.short	0x0001
        /*0032*/ 	.short	0x0008
        /*0034*/ 	.byte	0x00, 0xf5, 0x21, 0x00


	//----- nvinfo : EIATTR_KPARAM_INFO
	.align		4
.L_68:
        /*0038*/ 	.byte	0x04, 0x17
        /*003a*/ 	.short	(.L_70 - .L_69)
.L_69:
        /*003c*/ 	.word	0x00000000
        /*0040*/ 	.short	0x0000
        /*0042*/ 	.short	0x0000
        /*0044*/ 	.byte	0x00, 0xf5, 0x21, 0x00


	//----- nvinfo : EIATTR_SPARSE_MMA_MASK
	.align		4
.L_70:
        /*0048*/ 	.byte	0x03, 0x50
        /*004a*/ 	.short	0x0000


	//----- nvinfo : EIATTR_MAXREG_COUNT
	.align		4
        /*004c*/ 	.byte	0x03, 0x1b
        /*004e*/ 	.short	0x00ff


	//----- nvinfo : EIATTR_MERCURY_ISA_VERSION
	.align		4
        /*0050*/ 	.byte	0x03, 0x5f
        /*0052*/ 	.short	0x0101


	//----- nvinfo : EIATTR_VRC_CTA_INIT_COUNT
	.align		4
        /*0054*/ 	.byte	0x02, 0x4a
	.zero		1
	.zero		1


	//----- nvinfo : EIATTR_EXIT_INSTR_OFFSETS
	.align		4
        /*0058*/ 	.byte	0x04, 0x1c
        /*005a*/ 	.short	(.L_72 - .L_71)


	//   ....[0]....
.L_71:
        /*005c*/ 	.word	0x00000070


	//   ....[1]....
        /*0060*/ 	.word	0x00000140


	//----- nvinfo : EIATTR_CBANK_PARAM_SIZE
	.align		4
.L_72:
        /*0064*/ 	.byte	0x03, 0x19
        /*0066*/ 	.short	0x001c


	//----- nvinfo : EIATTR_PARAM_CBANK
	.align		4
        /*0068*/ 	.byte	0x04, 0x0a
        /*006a*/ 	.short	(.L_74 - .L_73)
	.align		4
.L_73:
        /*006c*/ 	.word	index@(.nv.constant0._Z6cerclePKfS0_Pfi)
        /*0070*/ 	.short	0x0380
        /*0072*/ 	.short	0x001c


	//----- nvinfo : EIATTR_SW_WAR
	.align		4
.L_74:
        /*0074*/ 	.byte	0x04, 0x36
        /*0076*/ 	.short	(.L_76 - .L_75)
.L_75:
        /*0078*/ 	.word	0x00000008
.L_76:


//--------------------- .nv.callgraph             --------------------------
	.section	.nv.callgraph,"",@"SHT_CUDA_CALLGRAPH"
	.align	4
	.sectionentsize	8
	.align		4
        /*0000*/ 	.word	0x00000000
	.align		4
        /*0004*/ 	.word	0xffffffff
	.align		4
        /*0008*/ 	.word	0x00000000
	.align		4
        /*000c*/ 	.word	0xfffffffe
	.align		4
        /*0010*/ 	.word	0x00000000
	.align		4
        /*0014*/ 	.word	0xfffffffd
	.align		4
        /*0018*/ 	.word	0x00000000
	.align		4
        /*001c*/ 	.word	0xfffffffc


//--------------------- .nv.constant4             --------------------------
	.section	.nv.constant4,"a",@progbits
	.align	8
	.align		8
.nv.constant4:
        /*0000*/ 	.dword	_ZN34_INTERNAL_ab92732d_4_k_cu_51423afc4cuda3std3__45__cpo5beginE
	.align		8
        /*0008*/ 	.dword	_ZN34_INTERNAL_ab92732d_4_k_cu_51423afc4cuda3std3__45__cpo3endE
	.align		8
        /*0010*/ 	.dword	_ZN34_INTERNAL_ab92732d_4_k_cu_51423afc4cuda3std3__45__cpo6cbeginE
	.align		8
        /*0018*/ 	.dword	_ZN34_INTERNAL_ab92732d_4_k_cu_51423afc4cuda3std3__45__cpo4cendE
	.align		8
        /*0020*/ 	.dword	_ZN34_INTERNAL_ab92732d_4_k_cu_51423afc4cuda3std3__45__cpo6rbeginE
	.align		8
        /*0028*/ 	.dword	_ZN34_INTERNAL_ab92732d_4_k_cu_51423afc4cuda3std3__45__cpo4rendE
	.align		8
        /*0030*/ 	.dword	_ZN34_INTERNAL_ab92732d_4_k_cu_51423afc4cuda3std3__45__cpo7crbeginE
	.align		8
        /*0038*/ 	.dword	_ZN34_INTERNAL_ab92732d_4_k_cu_51423afc4cuda3std3__45__cpo5crendE
	.align		8
        /*0040*/ 	.dword	_ZN34_INTERNAL_ab92732d_4_k_cu_51423afc4cuda3std3__436_GLOBAL__N__ab92732d_4_k_cu_51423afc6ignoreE
	.align		8
        /*0048*/ 	.dword	_ZN34_INTERNAL_ab92732d_4_k_cu_51423afc4cuda3std3__419piecewise_constructE
	.align		8
        /*0050*/ 	.dword	_ZN34_INTERNAL_ab92732d_4_k_cu_51423afc4cuda3std3__48in_placeE
	.align		8
        /*0058*/ 	.dword	_ZN34_INTERNAL_ab92732d_4_k_cu_51423afc4cuda3std3__420unreachable_sentinelE
	.align		8
        /*0060*/ 	.dword	_ZN34_INTERNAL_ab92732d_4_k_cu_51423afc4cuda3std3__47nulloptE
	.align		8
        /*0068*/ 	.dword	_ZN34_INTERNAL_ab92732d_4_k_cu_51423afc4cuda3std3__48unexpectE
	.align		8
        /*0070*/ 	.dword	_ZN34_INTERNAL_ab92732d_4_k_cu_51423afc4cuda3std6ranges3__45__cpo4swapE
	.align		8
        /*0078*/ 	.dword	_ZN34_INTERNAL_ab92732d_4_k_cu_51423afc4cuda3std6ranges3__45__cpo9iter_moveE
	.align		8
        /*0080*/ 	.dword	_ZN34_INTERNAL_ab92732d_4_k_cu_51423afc4cuda3std6ranges3__45__cpo5beginE
	.align		8
        /*0088*/ 	.dword	_ZN34_INTERNAL_ab92732d_4_k_cu_51423afc4cuda3std6ranges3__45__cpo3endE
	.align		8
        /*0090*/ 	.dword	_ZN34_INTERNAL_ab92732d_4_k_cu_51423afc4cuda3std6ranges3__45__cpo6cbeginE
	.align		8
        /*0098*/ 	.dword	_ZN34_INTERNAL_ab92732d_4_k_cu_51423afc4cuda3std6ranges3__45__cpo4cendE
	.align		8
        /*00a0*/ 	.dword	_ZN34_INTERNAL_ab92732d_4_k_cu_51423afc4cuda3std6ranges3__45__cpo7advanceE
	.align		8
        /*00a8*/ 	.dword	_ZN34_INTERNAL_ab92732d_4_k_cu_51423afc4cuda3std6ranges3__45__cpo9iter_swapE
	.align		8
        /*00b0*/ 	.dword	_ZN34_INTERNAL_ab92732d_4_k_cu_51423afc4cuda3std6ranges3__45__cpo4nextE
	.align		8
        /*00b8*/ 	.dword	_ZN34_INTERNAL_ab92732d_4_k_cu_51423afc4cuda3std6ranges3__45__cpo4prevE
	.align		8
        /*00c0*/ 	.dword	_ZN34_INTERNAL_ab92732d_4_k_cu_51423afc4cuda3std6ranges3__45__cpo4dataE
	.align		8
        /*00c8*/ 	.dword	_ZN34_INTERNAL_ab92732d_4_k_cu_51423afc4cuda3std6ranges3__45__cpo5cdataE
	.align		8
        /*00d0*/ 	.dword	_ZN34_INTERNAL_ab92732d_4_k_cu_51423afc4cuda3std6ranges3__45__cpo4sizeE
	.align		8
        /*00d8*/ 	.dword	_ZN34_INTERNAL_ab92732d_4_k_cu_51423afc4cuda3std6ranges3__45__cpo5ssizeE
	.align		8
        /*00e0*/ 	.dword	_ZN34_INTERNAL_ab92732d_4_k_cu_51423afc4cuda3std6ranges3__45__cpo8distanceE
	.align		8
        /*00e8*/ 	.dword	_ZN34_INTERNAL_ab92732d_4_k_cu_51423afc6thrust24THRUST_300001_SM_1000_NS8cuda_cub3parE
	.align		8
        /*00f0*/ 	.dword	_ZN34_INTERNAL_ab92732d_4_k_cu_51423afc6thrust24THRUST_300001_SM_1000_NS8cuda_cub10par_nosyncE
	.align		8
        /*00f8*/ 	.dword	_ZN34_INTERNAL_ab92732d_4_k_cu_51423afc6thrust24THRUST_300001_SM_1000_NS6system6detail10sequential3seqE
	.align		8
        /*0100*/ 	.dword	_ZN34_INTERNAL_ab92732d_4_k_cu_51423afc6thrust24THRUST_300001_SM_1000_NS12placeholders2_1E
	.align		8
        /*0108*/ 	.dword	_ZN34_INTERNAL_ab92732d_4_k_cu_51423afc6thrust24THRUST_300001_SM_1000_NS12placeholders2_2E
	.align		8
        /*0110*/ 	.dword	_ZN34_INTERNAL_ab92732d_4_k_cu_51423afc6thrust24THRUST_300001_SM_1000_NS12placeholders2_3E
	.align		8
        /*0118*/ 	.dword	_ZN34_INTERNAL_ab92732d_4_k_cu_51423afc6thrust24THRUST_300001_SM_1000_NS12placeholders2_4E
	.align		8
        /*0120*/ 	.dword	_ZN34_INTERNAL_ab92732d_4_k_cu_51423afc6thrust24THRUST_300001_SM_1000_NS12placeholders2_5E
	.align		8
        /*0128*/ 	.dword	_ZN34_INTERNAL_ab92732d_4_k_cu_51423afc6thrust24THRUST_300001_SM_1000_NS12placeholders2_6E
	.align		8
        /*0130*/ 	.dword	_ZN34_INTERNAL_ab92732d_4_k_cu_51423afc6thrust24THRUST_300001_SM_1000_NS12placeholders2_7E
	.align		8
        /*0138*/ 	.dword	_ZN34_INTERNAL_ab92732d_4_k_cu_51423afc6thrust24THRUST_300001_SM_1000_NS12placeholders2_8E
	.align		8
        /*0140*/ 	.dword	_ZN34_INTERNAL_ab92732d_4_k_cu_51423afc6thrust24THRUST_300001_SM_1000_NS12placeholders2_9E
	.align		8
        /*0148*/ 	.dword	_ZN34_INTERNAL_ab92732d_4_k_cu_51423afc6thrust24THRUST_300001_SM_1000_NS12placeholders3_10E
	.align		8
        /*0150*/ 	.dword	_ZN34_INTERNAL_ab92732d_4_k_cu_51423afc6thrust24THRUST_300001_SM_1000_NS3seqE


//--------------------- .text._ZN3cub18CUB_300001_SM_10006detail11EmptyKernelIvEEvv --------------------------
	.section	.text._ZN3cub18CUB_300001_SM_10006detail11EmptyKernelIvEEvv,"ax",@progbits
	.align	128
        .global         _ZN3cub18CUB_300001_SM_10006detail11EmptyKernelIvEEvv
        .type           _ZN3cub18CUB_300001_SM_10006detail11EmptyKernelIvEEvv,@function
        .size           _ZN3cub18CUB_300001_SM_10006detail11EmptyKernelIvEEvv,(.L_x_2 - _ZN3cub18CUB_300001_SM_10006detail11EmptyKernelIvEEvv)
        .other          _ZN3cub18CUB_300001_SM_10006detail11EmptyKernelIvEEvv,@"STO_CUDA_ENTRY STV_DEFAULT"
_ZN3cub18CUB_300001_SM_10006detail11EmptyKernelIvEEvv:
.text._ZN3cub18CUB_300001_SM_10006detail11EmptyKernelIvEEvv:
[----:B------:R-:W-:Y:S01]  /*0000*/  LDC R1, c[0x0][0x37c] ;  /* 0x0000df00ff017b82 */ /* 0x000fe20000000800 */
[----:B------:R-:W-:Y:S05]  /*0010*/  EXIT ;  /* 0x000000000000794d */ /* 0x000fea0003800000 */
.L_x_0:
[----:B------:R-:W-:-:S00]  /*0020*/  BRA `(.L_x_0) ;  /* 0xfffffffc00fc7947 */ /* 0x000fc0000383ffff */
[----:B------:R-:W-:-:S00]  /*0030*/  NOP ;  /* 0x0000000000007918 */ /* 0x000fc00000000000 */
        /* <DEDUP_REMOVED lines=12> */
.L_x_2:


//--------------------- .text._Z6cerclePKfS0_Pfi  --------------------------
	.section	.text._Z6cerclePKfS0_Pfi,"ax",@progbits
	.align	128
        .global         _Z6cerclePKfS0_Pfi
        .type           _Z6cerclePKfS0_Pfi,@function
        .size           _Z6cerclePKfS0_Pfi,(.L_x_3 - _Z6cerclePKfS0_Pfi)
        .other          _Z6cerclePKfS0_Pfi,@"STO_CUDA_ENTRY STV_DEFAULT"
_Z6cerclePKfS0_Pfi:
.text._Z6cerclePKfS0_Pfi:
[----:B------:R-:W-:Y:S01]  /*0000*/  LDC R1, c[0x0][0x37c] ;  /* 0x0000df00ff017b82 */ /* 0x000fe20000000800 */
[----:B------:R-:W0:Y:S01]  /*0010*/  S2R R9, SR_CTAID.X ;  /* 0x0000000000097919 */ /* 0x000e220000002500 */
[----:B------:R-:W0:Y:S01]  /*0020*/  LDCU UR4, c[0x0][0x360] ;  /* 0x00006c00ff0477ac */ /* 0x000e220008000800 */
[----:B------:R-:W0:Y:S01]  /*0030*/  S2R R0, SR_TID.X ;  /* 0x0000000000007919 */ /* 0x000e220000002100 */
[----:B------:R-:W1:Y:S01]  /*0040*/  LDCU UR5, c[0x0][0x398] ;  /* 0x00007300ff0577ac */ /* 0x000e620008000800 */
[----:B0-----:R-:W-:-:S05]  /*0050*/  IMAD R9, R9, UR4, R0 ;  /* 0x0000000409097c24 */ /* 0x001fca000f8e0200 */
[----:B-1----:R-:W-:-:S13]  /*0060*/  ISETP.GE.AND P0, PT, R9, UR5, PT ;  /* 0x0000000509007c0c */ /* 0x002fda000bf06270 */
[----:B------:R-:W-:Y:S05]  /*0070*/  @P0 EXIT ;  /* 0x000000000000094d */ /* 0x000fea0003800000 */
[----:B------:R-:W0:Y:S01]  /*0080*/  LDC.64 R4, c[0x0][0x388] ;  /* 0x0000e200ff047b82 */ /* 0x000e220000000a00 */
[----:B------:R-:W1:Y:S07]  /*0090*/  LDCU.64 UR4, c[0x0][0x358] ;  /* 0x00006b00ff0477ac */ /* 0x000e6e0008000a00 */
[----:B------:R-:W2:Y:S08]  /*00a0*/  LDC.64 R2, c[0x0][0x380] ;  /* 0x0000e000ff027b82 */ /* 0x000eb00000000a00 */
[----:B------:R-:W3:Y:S01]  /*00b0*/  LDC.64 R6, c[0x0][0x390] ;  /* 0x0000e400ff067b82 */ /* 0x000ee20000000a00 */
[----:B0-----:R-:W-:-:S06]  /*00c0*/  IMAD.WIDE R4, R9, 0x4, R4 ;  /* 0x0000000409047825 */ /* 0x001fcc00078e0204 */
[----:B-1----:R-:W4:Y:S01]  /*00d0*/  LDG.E R4, desc[UR4][R4.64] ;  /* 0x0000000404047981 */ /* 0x002f22000c1e1900 */
[----:B--2---:R-:W-:-:S06]  /*00e0*/  IMAD.WIDE R2, R9, 0x4, R2 ;  /* 0x0000000409027825 */ /* 0x004fcc00078e0202 */
[----:B------:R-:W2:Y:S01]  /*00f0*/  LDG.E R2, desc[UR4][R2.64] ;  /* 0x0000000402027981 */ /* 0x000ea2000c1e1900 */
[----:B---3--:R-:W-:-:S04]  /*0100*/  IMAD.WIDE R6, R9, 0x4, R6 ;  /* 0x0000000409067825 */ /* 0x008fc800078e0206 */
[----:B----4-:R-:W-:-:S04]  /*0110*/  FMUL R11, R4, R4 ;  /* 0x00000004040b7220 */ /* 0x010fc80000400000 */
[----:B--2---:R-:W-:-:S05]  /*0120*/  FFMA R11, R2, R2, R11 ;  /* 0x00000002020b7223 */ /* 0x004fca000000000b */
[----:B------:R-:W-:Y:S01]  /*0130*/  STG.E desc[UR4][R6.64], R11 ;  /* 0x0000000b06007986 */ /* 0x000fe2000c101904 */
[----:B------:R-:W-:Y:S05]  /*0140*/  EXIT ;  /* 0x000000000000794d */ /* 0x000fea0003800000 */
.L_x_1:
        /* <DEDUP_REMOVED lines=11> */
.L_x_3:


//--------------------- .nv.shared.reserved.0     --------------------------
	.section	.nv.shared.reserved.0,"aw",@nobits
	.weak		__nv_reservedSMEM_offset_0_alias
	.size		__nv_reservedSMEM_offset_0_alias, 0, 64
	.other		__nv_reservedSMEM_offset_0_alias,@"STO_CUDA_RESERVED_SHARED STV_DEFAULT"
__nv_reservedSMEM_offset_0_alias:
	.zero		0
	.zero		64


//--------------------- .nv.global                --------------------------
	.section	.nv.global,"aw",@nobits
.nv.global:
	.type		_ZN34_INTERNAL_ab92732d_4_k_cu_51423afc6thrust24THRUST_300001_SM_1000_NS3seqE,@object
	.size		_ZN34_INTERNAL_ab92732d_4_k_cu_51423afc6thrust24THRUST_300001_SM_1000_NS3seqE,(_ZN34_INTERNAL_ab92732d_4_k_cu_51423afc4cuda3std3__48in_placeE - _ZN34_INTERNAL_ab92732d_4_k_cu_51423afc6thrust24THRUST_300001_SM_1000_NS3seqE)
_ZN34_INTERNAL_ab92732d_4_k_cu_51423afc6thrust24THRUST_300001_SM_1000_NS3seqE:
	.zero		1
	.type		_ZN34_INTERNAL_ab92732d_4_k_cu_51423afc4cuda3std3__48in_placeE,@object
	.size		_ZN34_INTERNAL_ab92732d_4_k_cu_51423afc4cuda3std3__48in_placeE,(_ZN34_INTERNAL_ab92732d_4_k_cu_51423afc4cuda3std6ranges3__45__cpo4sizeE - _ZN34_INTERNAL_ab92732d_4_k_cu_51423afc4cuda3std3__48in_placeE)
_ZN34_INTERNAL_ab92732d_4_k_cu_51423afc4cuda3std3__48in_placeE:
	.zero		1
	.type		_ZN34_INTERNAL_ab92732d_4_k_cu_51423afc4cuda3std6ranges3__45__cpo4sizeE,@object
	.size		_ZN34_INTERNAL_ab92732d_4_k_cu_51423afc4cuda3std6ranges3__45__cpo4sizeE,(_ZN34_INTERNAL_ab92732d_4_k_cu_51423afc6thrust24THRUST_300001_SM_1000_NS12placeholders2_3E - _ZN34_INTERNAL_ab92732d_4_k_cu_51423afc4cuda3std6ranges3__45__cpo4sizeE)
_ZN34_INTERNAL_ab92732d_4_k_cu_51423afc4cuda3std6ranges3__45__cpo4sizeE:
	.zero		1
	.type		_ZN34_INTERNAL_ab92732d_4_k_cu_51423afc6thrust24THRUST_300001_SM_1000_NS12placeholders2_3E,@object
	.size		_ZN34_INTERNAL_ab92732d_4_k_cu_51423afc6thrust24THRUST_300001_SM_1000_NS12placeholders2_3E,(_ZN34_INTERNAL_ab92732d_4_k_cu_51423afc4cuda3std3__45__cpo6cbeginE - _ZN34_INTERNAL_ab92732d_4_k_cu_51423afc6thrust24THRUST_300001_SM_1000_NS12placeholders2_3E)
_ZN34_INTERNAL_ab92732d_4_k_cu_51423afc6thrust24THRUST_300001_SM_1000_NS12placeholders2_3E:
	.zero		1
	.type		_ZN34_INTERNAL_ab92732d_4_k_cu_51423afc4cuda3std3__45__cpo6cbeginE,@object
	.size		_ZN34_INTERNAL_ab92732d_4_k_cu_51423afc4cuda3std3__45__cpo6cbeginE,(_ZN34_INTERNAL_ab92732d_4_k_cu_51423afc4cuda3std6ranges3__45__cpo6cbeginE - _ZN34_INTERNAL_ab92732d_4_k_cu_51423afc4cuda3std3__45__cpo6cbeginE)
_ZN34_INTERNAL_ab92732d_4_k_cu_51423afc4cuda3std3__45__cpo6cbeginE:
	.zero		1
	.type		_ZN34_INTERNAL_ab92732d_4_k_cu_51423afc4cuda3std6ranges3__45__cpo6cbeginE,@object
	.size		_ZN34_INTERNAL_ab92732d_4_k_cu_51423afc4cuda3std6ranges3__45__cpo6cbeginE,(_ZN34_INTERNAL_ab92732d_4_k_cu_51423afc6thrust24THRUST_300001_SM_1000_NS12placeholders2_7E - _ZN34_INTERNAL_ab92732d_4_k_cu_51423afc4cuda3std6ranges3__45__cpo6cbeginE)
_ZN34_INTERNAL_ab92732d_4_k_cu_51423afc4cuda3std6ranges3__45__cpo6cbeginE:
	.zero		1
	.type		_ZN34_INTERNAL_ab92732d_4_k_cu_51423afc6thrust24THRUST_300001_SM_1000_NS12placeholders2_7E,@object
	.size		_ZN34_INTERNAL_ab92732d_4_k_cu_51423afc6thrust24THRUST_300001_SM_1000_NS12placeholders2_7E,(_ZN34_INTERNAL_ab92732d_4_k_cu_51423afc4cuda3std3__45__cpo7crbeginE - _ZN34_INTERNAL_ab92732d_4_k_cu_51423afc6thrust24THRUST_300001_SM_1000_NS12placeholders2_7E)
_ZN34_INTERNAL_ab92732d_4_k_cu_51423afc6thrust24THRUST_300001_SM_1000_NS12placeholders2_7E:
	.zero		1
	.type		_ZN34_INTERNAL_ab92732d_4_k_cu_51423afc4cuda3std3__45__cpo7crbeginE,@object
	.size		_ZN34_INTERNAL_ab92732d_4_k_cu_51423afc4cuda3std3__45__cpo7crbeginE,(_ZN34_INTERNAL_ab92732d_4_k_cu_51423afc4cuda3std6ranges3__45__cpo4nextE - _ZN34_INTERNAL_ab92732d_4_k_cu_51423afc4cuda3std3__45__cpo7crbeginE)
_ZN34_INTERNAL_ab92732d_4_k_cu_51423afc4cuda3std3__45__cpo7crbeginE:
	.zero		1
	.type		_ZN34_INTERNAL_ab92732d_4_k_cu_51423afc4cuda3std6ranges3__45__cpo4nextE,@object
	.size		_ZN34_INTERNAL_ab92732d_4_k_cu_51423afc4cuda3std6ranges3__45__cpo4nextE,(_ZN34_INTERNAL_ab92732d_4_k_cu_51423afc4cuda3std6ranges3__45__cpo4swapE - _ZN34_INTERNAL_ab92732d_4_k_cu_51423afc4cuda3std6ranges3__45__cpo4nextE)
_ZN34_INTERNAL_ab92732d_4_k_cu_51423afc4cuda3std6ranges3__45__cpo4nextE:
	.zero		1
	.type		_ZN34_INTERNAL_ab92732d_4_k_cu_51423afc4cuda3std6ranges3__45__cpo4swapE,@object
	.size		_ZN34_INTERNAL_ab92732d_4_k_cu_51423afc4cuda3std6ranges3__45__cpo4swapE,(_ZN34_INTERNAL_ab92732d_4_k_cu_51423afc6thrust24THRUST_300001_SM_1000_NS8cuda_cub10par_nosyncE - _ZN34_INTERNAL_ab92732d_4_k_cu_51423afc4cuda3std6ranges3__45__cpo4swapE)
_ZN34_INTERNAL_ab92732d_4_k_cu_51423afc4cuda3std6ranges3__45__cpo4swapE:
	.zero		1
	.type		_ZN34_INTERNAL_ab92732d_4_k_cu_51423afc6thrust24THRUST_300001_SM_1000_NS8cuda_cub10par_nosyncE,@object
	.size		_ZN34_INTERNAL_ab92732d_4_k_cu_51423afc6thrust24THRUST_300001_SM_1000_NS8cuda_cub10par_nosyncE,(_ZN34_INTERNAL_ab92732d_4_k_cu_51423afc6thrust24THRUST_300001_SM_1000_NS12placeholders2_9E - _ZN34_INTERNAL_ab92732d_4_k_cu_51423afc6thrust24THRUST_300001_SM_1000_NS8cuda_cub10par_nosyncE)
_ZN34_INTERNAL_ab92732d_4_k_cu_51423afc6thrust24THRUST_300001_SM_1000_NS8cuda_cub10par_nosyncE:
	.zero		1
	.type		_ZN34_INTERNAL_ab92732d_4_k_cu_51423afc6thrust24THRUST_300001_SM_1000_NS12placeholders2_9E,@object
	.size		_ZN34_INTERNAL_ab92732d_4_k_cu_51423afc6thrust24THRUST_300001_SM_1000_NS12placeholders2_9E,(_ZN34_INTERNAL_ab92732d_4_k_cu_51423afc4cuda3std3__436_GLOBAL__N__ab92732d_4_k_cu_51423afc6ignoreE - _ZN34_INTERNAL_ab92732d_4_k_cu_51423afc6thrust24THRUST_300001_SM_1000_NS12placeholders2_9E)
_ZN34_INTERNAL_ab92732d_4_k_cu_51423afc6thrust24THRUST_300001_SM_1000_NS12placeholders2_9E:
	.zero		1
	.type		_ZN34_INTERNAL_ab92732d_4_k_cu_51423afc4cuda3std3__436_GLOBAL__N__ab92732d_4_k_cu_51423afc6ignoreE,@object
	.size		_ZN34_INTERNAL_ab92732d_4_k_cu_51423afc4cuda3std3__436_GLOBAL__N__ab92732d_4_k_cu_51423afc6ignoreE,(_ZN34_INTERNAL_ab92732d_4_k_cu_51423afc4cuda3std6ranges3__45__cpo4dataE - _ZN34_INTERNAL_ab92732d_4_k_cu_51423afc4cuda3std3__436_GLOBAL__N__ab92732d_4_k_cu_51423afc6ignoreE)
_ZN34_INTERNAL_ab92732d_4_k_cu_51423afc4cuda3std3__436_GLOBAL__N__ab92732d_4_k_cu_51423afc6ignoreE:
	.zero		1
	.type		_ZN34_INTERNAL_ab92732d_4_k_cu_51423afc4cuda3std6ranges3__45__cpo4dataE,@object
	.size		_ZN34_INTERNAL_ab92732d_4_k_cu_51423afc4cuda3std6ranges3__45__cpo4dataE,(_ZN34_INTERNAL_ab92732d_4_k_cu_51423afc6thrust24THRUST_300001_SM_1000_NS12placeholders2_1E - _ZN34_INTERNAL_ab92732d_4_k_cu_51423afc4cuda3std6ranges3__45__cpo4dataE)
_ZN34_INTERNAL_ab92732d_4_k_cu_51423afc4cuda3std6ranges3__45__cpo4dataE:
	.zero		1
	.type		_ZN34_INTERNAL_ab92732d_4_k_cu_51423afc6thrust24THRUST_300001_SM_1000_NS12placeholders2_1E,@object
	.size		_ZN34_INTERNAL_ab92732d_4_k_cu_51423afc6thrust24THRUST_300001_SM_1000_NS12placeholders2_1E,(_ZN34_INTERNAL_ab92732d_4_k_cu_51423afc4cuda3std3__45__cpo5beginE - _ZN34_INTERNAL_ab92732d_4_k_cu_51423afc6thrust24THRUST_300001_SM_1000_NS12placeholders2_1E)
_ZN34_INTERNAL_ab92732d_4_k_cu_51423afc6thrust24THRUST_300001_SM_1000_NS12placeholders2_1E:
	.zero		1
	.type		_ZN34_INTERNAL_ab92732d_4_k_cu_51423afc4cuda3std3__45__cpo5beginE,@object
	.size		_ZN34_INTERNAL_ab92732d_4_k_cu_51423afc4cuda3std3__45__cpo5beginE,(_ZN34_INTERNAL_ab92732d_4_k_cu_51423afc4cuda3std6ranges3__45__cpo5beginE - _ZN34_INTERNAL_ab92732d_4_k_cu_51423afc4cuda3std3__45__cpo5beginE)
_ZN34_INTERNAL_ab92732d_4_k_cu_51423afc4cuda3std3__45__cpo5beginE:
	.zero		1
	.type		_ZN34_INTERNAL_ab92732d_4_k_cu_51423afc4cuda3std6ranges3__45__cpo5beginE,@object
	.size		_ZN34_INTERNAL_ab92732d_4_k_cu_51423afc4cuda3std6ranges3__45__cpo5beginE,(_ZN34_INTERNAL_ab92732d_4_k_cu_51423afc6thrust24THRUST_300001_SM_1000_NS12placeholders2_5E - _ZN34_INTERNAL_ab92732d_4_k_cu_51423afc4cuda3std6ranges3__45__cpo5beginE)
_ZN34_INTERNAL_ab92732d_4_k_cu_51423afc4cuda3std6ranges3__45__cpo5beginE:
	.zero		1
	.type		_ZN34_INTERNAL_ab92732d_4_k_cu_51423afc6thrust24THRUST_300001_SM_1000_NS12placeholders2_5E,@object
	.size		_ZN34_INTERNAL_ab92732d_4_k_cu_51423afc6thrust24THRUST_300001_SM_1000_NS12placeholders2_5E,(_ZN34_INTERNAL_ab92732d_4_k_cu_51423afc4cuda3std3__45__cpo6rbeginE - _ZN34_INTERNAL_ab92732d_4_k_cu_51423afc6thrust24THRUST_300001_SM_1000_NS12placeholders2_5E)
_ZN34_INTERNAL_ab92732d_4_k_cu_51423afc6thrust24THRUST_300001_SM_1000_NS12placeholders2_5E:
	.zero		1
	.type		_ZN34_INTERNAL_ab92732d_4_k_cu_51423afc4cuda3std3__45__cpo6rbeginE,@object
	.size		_ZN34_INTERNAL_ab92732d_4_k_cu_51423afc4cuda3std3__45__cpo6rbeginE,(_ZN34_INTERNAL_ab92732d_4_k_cu_51423afc4cuda3std6ranges3__45__cpo7advanceE - _ZN34_INTERNAL_ab92732d_4_k_cu_51423afc4cuda3std3__45__cpo6rbeginE)
_ZN34_INTERNAL_ab92732d_4_k_cu_51423afc4cuda3std3__45__cpo6rbeginE:
	.zero		1
	.type		_ZN34_INTERNAL_ab92732d_4_k_cu_51423afc4cuda3std6ranges3__45__cpo7advanceE,@object
	.size		_ZN34_INTERNAL_ab92732d_4_k_cu_51423afc4cuda3std6ranges3__45__cpo7advanceE,(_ZN34_INTERNAL_ab92732d_4_k_cu_51423afc4cuda3std3__47nulloptE - _ZN34_INTERNAL_ab92732d_4_k_cu_51423afc4cuda3std6ranges3__45__cpo7advanceE)
_ZN34_INTERNAL_ab92732d_4_k_cu_51423afc4cuda3std6ranges3__45__cpo7advanceE:
	.zero		1
	.type		_ZN34_INTERNAL_ab92732d_4_k_cu_51423afc4cuda3std3__47nulloptE,@object
	.size		_ZN34_INTERNAL_ab92732d_4_k_cu_51423afc4cuda3std3__47nulloptE,(_ZN34_INTERNAL_ab92732d_4_k_cu_51423afc4cuda3std6ranges3__45__cpo8distanceE - _ZN34_INTERNAL_ab92732d_4_k_cu_51423afc4cuda3std3__47nulloptE)
_ZN34_INTERNAL_ab92732d_4_k_cu_51423afc4cuda3std3__47nulloptE:
	.zero		1
	.type		_ZN34_INTERNAL_ab92732d_4_k_cu_51423afc4cuda3std6ranges3__45__cpo8distanceE,@object
	.size		_ZN34_INTERNAL_ab92732d_4_k_cu_51423afc4cuda3std6ranges3__45__cpo8distanceE,(_ZN34_INTERNAL_ab92732d_4_k_cu_51423afc6thrust24THRUST_300001_SM_1000_NS12placeholders3_10E - _ZN34_INTERNAL_ab92732d_4_k_cu_51423afc4cuda3std6ranges3__45__cpo8distanceE)
_ZN34_INTERNAL_ab92732d_4_k_cu_51423afc4cuda3std6ranges3__45__cpo8distanceE:
	.zero		1
	.type		_ZN34_INTERNAL_ab92732d_4_k_cu_51423afc6thrust24THRUST_300001_SM_1000_NS12placeholders3_10E,@object
	.size		_ZN34_INTERNAL_ab92732d_4_k_cu_51423afc6thrust24THRUST_300001_SM_1000_NS12placeholders3_10E,(_ZN34_INTERNAL_ab92732d_4_k_cu_51423afc4cuda3std3__419piecewise_constructE - _ZN34_INTERNAL_ab92732d_4_k_cu_51423afc6thrust24THRUST_300001_SM_1000_NS12placeholders3_10E)
_ZN34_INTERNAL_ab92732d_4_k_cu_51423afc6thrust24THRUST_300001_SM_1000_NS12placeholders3_10E:
	.zero		1
	.type		_ZN34_INTERNAL_ab92732d_4_k_cu_51423afc4cuda3std3__419piecewise_constructE,@object
	.size		_ZN34_INTERNAL_ab92732d_4_k_cu_51423afc4cuda3std3__419piecewise_constructE,(_ZN34_INTERNAL_ab92732d_4_k_cu_51423afc4cuda3std6ranges3__45__cpo5cdataE - _ZN34_INTERNAL_ab92732d_4_k_cu_51423afc4cuda3std3__419piecewise_constructE)
_ZN34_INTERNAL_ab92732d_4_k_cu_51423afc4cuda3std3__419piecewise_constructE:
	.zero		1
	.type		_ZN34_INTERNAL_ab92732d_4_k_cu_51423afc4cuda3std6ranges3__45__cpo5cdataE,@object
	.size		_ZN34_INTERNAL_ab92732d_4_k_cu_51423afc4cuda3std6ranges3__45__cpo5cdataE,(_ZN34_INTERNAL_ab92732d_4_k_cu_51423afc6thrust24THRUST_300001_SM_1000_NS12placeholders2_2E - _ZN34_INTERNAL_ab92732d_4_k_cu_51423afc4cuda3std6ranges3__45__cpo5cdataE)
_ZN34_INTERNAL_ab92732d_4_k_cu_51423afc4cuda3std6ranges3__45__cpo5cdataE:
	.zero		1
	.type		_ZN34_INTERNAL_ab92732d_4_k_cu_51423afc6thrust24THRUST_300001_SM_1000_NS12placeholders2_2E,@object
	.size		_ZN34_INTERNAL_ab92732d_4_k_cu_51423afc6thrust24THRUST_300001_SM_1000_NS12placeholders2_2E,(_ZN34_INTERNAL_ab92732d_4_k_cu_51423afc4cuda3std3__45__cpo3endE - _ZN34_INTERNAL_ab92732d_4_k_cu_51423afc6thrust24THRUST_300001_SM_1000_NS12placeholders2_2E)
_ZN34_INTERNAL_ab92732d_4_k_cu_51423afc6thrust24THRUST_300001_SM_1000_NS12placeholders2_2E:
	.zero		1
	.type		_ZN34_INTERNAL_ab92732d_4_k_cu_51423afc4cuda3std3__45__cpo3endE,@object
	.size		_ZN34_INTERNAL_ab92732d_4_k_cu_51423afc4cuda3std3__45__cpo3endE,(_ZN34_INTERNAL_ab92732d_4_k_cu_51423afc4cuda3std6ranges3__45__cpo3endE - _ZN34_INTERNAL_ab92732d_4_k_cu_51423afc4cuda3std3__45__cpo3endE)
_ZN34_INTERNAL_ab92732d_4_k_cu_51423afc4cuda3std3__45__cpo3endE:
	.zero		1
	.type		_ZN34_INTERNAL_ab92732d_4_k_cu_51423afc4cuda3std6ranges3__45__cpo3endE,@object
	.size		_ZN34_INTERNAL_ab92732d_4_k_cu_51423afc4cuda3std6ranges3__45__cpo3endE,(_ZN34_INTERNAL_ab92732d_4_k_cu_51423afc6thrust24THRUST_300001_SM_1000_NS12placeholders2_6E - _ZN34_INTERNAL_ab92732d_4_k_cu_51423afc4cuda3std6ranges3__45__cpo3endE)
_ZN34_INTERNAL_ab92732d_4_k_cu_51423afc4cuda3std6ranges3__45__cpo3endE:
	.zero		1
	.type		_ZN34_INTERNAL_ab92732d_4_k_cu_51423afc6thrust24THRUST_300001_SM_1000_NS12placeholders2_6E,@object
	.size		_ZN34_INTERNAL_ab92732d_4_k_cu_51423afc6thrust24THRUST_300001_SM_1000_NS12placeholders2_6E,(_ZN34_INTERNAL_ab92732d_4_k_cu_51423afc4cuda3std3__45__cpo4rendE - _ZN34_INTERNAL_ab92732d_4_k_cu_51423afc6thrust24THRUST_300001_SM_1000_NS12placeholders2_6E)
_ZN34_INTERNAL_ab92732d_4_k_cu_51423afc6thrust24THRUST_300001_SM_1000_NS12placeholders2_6E:
	.zero		1
	.type		_ZN34_INTERNAL_ab92732d_4_k_cu_51423afc4cuda3std3__45__cpo4rendE,@object
	.size		_ZN34_INTERNAL_ab92732d_4_k_cu_51423afc4cuda3std3__45__cpo4rendE,(_ZN34_INTERNAL_ab92732d_4_k_cu_51423afc4cuda3std6ranges3__45__cpo9iter_swapE - _ZN34_INTERNAL_ab92732d_4_k_cu_51423afc4cuda3std3__45__cpo4rendE)
_ZN34_INTERNAL_ab92732d_4_k_cu_51423afc4cuda3std3__45__cpo4rendE:
	.zero		1
	.type		_ZN34_INTERNAL_ab92732d_4_k_cu_51423afc4cuda3std6ranges3__45__cpo9iter_swapE,@object
	.size		_ZN34_INTERNAL_ab92732d_4_k_cu_51423afc4cuda3std6ranges3__45__cpo9iter_swapE,(_ZN34_INTERNAL_ab92732d_4_k_cu_51423afc4cuda3std3__48unexpectE - _ZN34_INTERNAL_ab92732d_4_k_cu_51423afc4cuda3std6ranges3__45__cpo9iter_swapE)
_ZN34_INTERNAL_ab92732d_4_k_cu_51423afc4cuda3std6ranges3__45__cpo9iter_swapE:
	.zero		1
	.type		_ZN34_INTERNAL_ab92732d_4_k_cu_51423afc4cuda3std3__48unexpectE,@object
	.size		_ZN34_INTERNAL_ab92732d_4_k_cu_51423afc4cuda3std3__48unexpectE,(_ZN34_INTERNAL_ab92732d_4_k_cu_51423afc6thrust24THRUST_300001_SM_1000_NS8cuda_cub3parE - _ZN34_INTERNAL_ab92732d_4_k_cu_51423afc4cuda3std3__48unexpectE)
_ZN34_INTERNAL_ab92732d_4_k_cu_51423afc4cuda3std3__48unexpectE:
	.zero		1
	.type		_ZN34_INTERNAL_ab92732d_4_k_cu_51423afc6thrust24THRUST_300001_SM_1000_NS8cuda_cub3parE,@object
	.size		_ZN34_INTERNAL_ab92732d_4_k_cu_51423afc6thrust24THRUST_300001_SM_1000_NS8cuda_cub3parE,(_ZN34_INTERNAL_ab92732d_4_k_cu_51423afc6thrust24THRUST_300001_SM_1000_NS12placeholders2_4E - _ZN34_INTERNAL_ab92732d_4_k_cu_51423afc6thrust24THRUST_300001_SM_1000_NS8cuda_cub3parE)
_ZN34_INTERNAL_ab92732d_4_k_cu_51423afc6thrust24THRUST_300001_SM_1000_NS8cuda_cub3parE:
	.zero		1
	.type		_ZN34_INTERNAL_ab92732d_4_k_cu_51423afc6thrust24THRUST_300001_SM_1000_NS12placeholders2_4E,@object
	.size		_ZN34_INTERNAL_ab92732d_4_k_cu_51423afc6thrust24THRUST_300001_SM_1000_NS12placeholders2_4E,(_ZN34_INTERNAL_ab92732d_4_k_cu_51423afc4cuda3std3__45__cpo4cendE - _ZN34_INTERNAL_ab92732d_4_k_cu_51423afc6thrust24THRUST_300001_SM_1000_NS12placeholders2_4E)
_ZN34_INTERNAL_ab92732d_4_k_cu_51423afc6thrust24THRUST_300001_SM_1000_NS12placeholders2_4E:
	.zero		1
	.type		_ZN34_INTERNAL_ab92732d_4_k_cu_51423afc4cuda3std3__45__cpo4cendE,@object
	.size		_ZN34_INTERNAL_ab92732d_4_k_cu_51423afc4cuda3std3__45__cpo4cendE,(_ZN34_INTERNAL_ab92732d_4_k_cu_51423afc4cuda3std6ranges3__45__cpo4cendE - _ZN34_INTERNAL_ab92732d_4_k_cu_51423afc4cuda3std3__45__cpo4cendE)
_ZN34_INTERNAL_ab92732d_4_k_cu_51423afc4cuda3std3__45__cpo4cendE:
	.zero		1
	.type		_ZN34_INTERNAL_ab92732d_4_k_cu_51423afc4cuda3std6ranges3__45__cpo4cendE,@object
	.size		_ZN34_INTERNAL_ab92732d_4_k_cu_51423afc4cuda3std6ranges3__45__cpo4cendE,(_ZN34_INTERNAL_ab92732d_4_k_cu_51423afc4cuda3std3__420unreachable_sentinelE - _ZN34_INTERNAL_ab92732d_4_k_cu_51423afc4cuda3std6ranges3__45__cpo4cendE)
_ZN34_INTERNAL_ab92732d_4_k_cu_51423afc4cuda3std6ranges3__45__cpo4cendE:
	.zero		1
	.type		_ZN34_INTERNAL_ab92732d_4_k_cu_51423afc4cuda3std3__420unreachable_sentinelE,@object
	.size		_ZN34_INTERNAL_ab92732d_4_k_cu_51423afc4cuda3std3__420unreachable_sentinelE,(_ZN34_INTERNAL_ab92732d_4_k_cu_51423afc4cuda3std6ranges3__45__cpo5ssizeE - _ZN34_INTERNAL_ab92732d_4_k_cu_51423afc4cuda3std3__420unreachable_sentinelE)
_ZN34_INTERNAL_ab92732d_4_k_cu_51423afc4cuda3std3__420unreachable_sentinelE:
	.zero		1
	.type		_ZN34_INTERNAL_ab92732d_4_k_cu_51423afc4cuda3std6ranges3__45__cpo5ssizeE,@object
	.size		_ZN34_INTERNAL_ab92732d_4_k_cu_51423afc4cuda3std6ranges3__45__cpo5ssizeE,(_ZN34_INTERNAL_ab92732d_4_k_cu_51423afc6thrust24THRUST_300001_SM_1000_NS12placeholders2_8E - _ZN34_INTERNAL_ab92732d_4_k_cu_51423afc4cuda3std6ranges3__45__cpo5ssizeE)
_ZN34_INTERNAL_ab92732d_4_k_cu_51423afc4cuda3std6ranges3__45__cpo5ssizeE:
	.zero		1
	.type		_ZN34_INTERNAL_ab92732d_4_k_cu_51423afc6thrust24THRUST_300001_SM_1000_NS12placeholders2_8E,@object
	.size		_ZN34_INTERNAL_ab92732d_4_k_cu_51423afc6thrust24THRUST_300001_SM_1000_NS12placeholders2_8E,(_ZN34_INTERNAL_ab92732d_4_k_cu_51423afc4cuda3std3__45__cpo5crendE - _ZN34_INTERNAL_ab92732d_4_k_cu_51423afc6thrust24THRUST_300001_SM_1000_NS12placeholders2_8E)
_ZN34_INTERNAL_ab92732d_4_k_cu_51423afc6thrust24THRUST_300001_SM_1000_NS12placeholders2_8E:
	.zero		1
	.type		_ZN34_INTERNAL_ab92732d_4_k_cu_51423afc4cuda3std3__45__cpo5crendE,@object
	.size		_ZN34_INTERNAL_ab92732d_4_k_cu_51423afc4cuda3std3__45__cpo5crendE,(_ZN34_INTERNAL_ab92732d_4_k_cu_51423afc4cuda3std6ranges3__45__cpo4prevE - _ZN34_INTERNAL_ab92732d_4_k_cu_51423afc4cuda3std3__45__cpo5crendE)
_ZN34_INTERNAL_ab92732d_4_k_cu_51423afc4cuda3std3__45__cpo5crendE:
	.zero		1
	.type		_ZN34_INTERNAL_ab92732d_4_k_cu_51423afc4cuda3std6ranges3__45__cpo4prevE,@object
	.size		_ZN34_INTERNAL_ab92732d_4_k_cu_51423afc4cuda3std6ranges3__45__cpo4prevE,(_ZN34_INTERNAL_ab92732d_4_k_cu_51423afc4cuda3std6ranges3__45__cpo9iter_moveE - _ZN34_INTERNAL_ab92732d_4_k_cu_51423afc4cuda3std6ranges3__45__cpo4prevE)
_ZN34_INTERNAL_ab92732d_4_k_cu_51423afc4cuda3std6ranges3__45__cpo4prevE:
	.zero		1
	.type		_ZN34_INTERNAL_ab92732d_4_k_cu_51423afc4cuda3std6ranges3__45__cpo9iter_moveE,@object
	.size		_ZN34_INTERNAL_ab92732d_4_k_cu_51423afc4cuda3std6ranges3__45__cpo9iter_moveE,(_ZN34_INTERNAL_ab92732d_4_k_cu_51423afc6thrust24THRUST_300001_SM_1000_NS6system6detail10sequential3seqE - _ZN34_INTERNAL_ab92732d_4_k_cu_51423afc4cuda3std6ranges3__45__cpo9iter_moveE)
_ZN34_INTERNAL_ab92732d_4_k_cu_51423afc4cuda3std6ranges3__45__cpo9iter_moveE:
	.zero		1
	.type		_ZN34_INTERNAL_ab92732d_4_k_cu_51423afc6thrust24THRUST_300001_SM_1000_NS6system6detail10sequential3seqE,@object
	.size		_ZN34_INTERNAL_ab92732d_4_k_cu_51423afc6thrust24THRUST_300001_SM_1000_NS6system6detail10sequential3seqE,(.L_31 - _ZN34_INTERNAL_ab92732d_4_k_cu_51423afc6thrust24THRUST_300001_SM_1000_NS6system6detail10sequential3seqE)
_ZN34_INTERNAL_ab92732d_4_k_cu_51423afc6thrust24THRUST_300001_SM_1000_NS6system6detail10sequential3seqE:
	.zero		1
.L_31:


//--------------------- .nv.constant0._ZN3cub18CUB_300001_SM_10006detail11EmptyKernelIvEEvv --------------------------
	.section	.nv.constant0._ZN3cub18CUB_300001_SM_10006detail11EmptyKernelIvEEvv,"a",@progbits
	.sectionflags	@""
	.align	4
.nv.constant0._ZN3cub18CUB_300001_SM_10006detail11EmptyKernelIvEEvv:
	.zero		896


//--------------------- .nv.constant0._Z6cerclePKfS0_Pfi --------------------------
	.section	.nv.constant0._Z6cerclePKfS0_Pfi,"a",@progbits
	.sectionflags	@""
	.align	4
.nv.constant0._Z6cerclePKfS0_Pfi:
	.zero		924


//--------------------- SYMBOLS --------------------------

	.type		.nv.reservedSmem.offset0,@object
	.size		.nv.reservedSmem.offset0,0x4
